	.headerflags	@"EF_CUDA_TEXMODE_UNIFIED EF_CUDA_64BIT_ADDRESS EF_CUDA_ACCELERATORS EF_CUDA_SM90 EF_CUDA_VIRTUAL_SM(EF_CUDA_SM90)"
	.elftype	@"ET_EXEC"


//--------------------- .nv.info                  --------------------------
	.section	.nv.info,"",@"SHT_CUDA_INFO"
	.align	4


	//----- nvinfo : EIATTR_REGCOUNT
	.align		4
        /*0000*/ 	.byte	0x04, 0x2f
        /*0002*/ 	.short	(.L_1 - .L_0)
	.align		4
.L_0:
        /*0004*/ 	.word	index@(triton_per_fused_dot_20)
        /*0008*/ 	.word	0x0000000f


	//----- nvinfo : EIATTR_MIN_STACK_SIZE
	.align		4
.L_1:
        /*000c*/ 	.byte	0x04, 0x12
        /*000e*/ 	.short	(.L_3 - .L_2)
	.align		4
.L_2:
        /*0010*/ 	.word	index@(triton_per_fused_dot_20)
        /*0014*/ 	.word	0x00000000


	//----- nvinfo : EIATTR_FRAME_SIZE
	.align		4
.L_3:
        /*0018*/ 	.byte	0x04, 0x11
        /*001a*/ 	.short	(.L_5 - .L_4)
	.align		4
.L_4:
        /*001c*/ 	.word	index@(triton_per_fused_dot_20)
        /*0020*/ 	.word	0x00000000


	//----- nvinfo : EIATTR_MIN_STACK_SIZE
	.align		4
.L_5:
        /*0024*/ 	.byte	0x04, 0x12
        /*0026*/ 	.short	(.L_7 - .L_6)
	.align		4
.L_6:
        /*0028*/ 	.word	index@(triton_per_fused_dot_20)
        /*002c*/ 	.word	0x00000000
.L_7:


//--------------------- .nv.info.triton_per_fused_dot_20 --------------------------
	.section	.nv.info.triton_per_fused_dot_20,"",@"SHT_CUDA_INFO"
	.sectionflags	@""
	.align	4


	//----- nvinfo : EIATTR_CUDA_API_VERSION
	.align		4
        /*0000*/ 	.byte	0x04, 0x37
        /*0002*/ 	.short	(.L_9 - .L_8)
.L_8:
        /*0004*/ 	.word	0x0000007c


	//----- nvinfo : EIATTR_KPARAM_INFO
	.align		4
.L_9:
        /*0008*/ 	.byte	0x04, 0x17
        /*000a*/ 	.short	(.L_11 - .L_10)
.L_10:
        /*000c*/ 	.word	0x00000000
        /*0010*/ 	.short	0x0003
        /*0012*/ 	.short	0x0018
        /*0014*/ 	.byte	0x00, 0xf0, 0x11, 0x00


	//----- nvinfo : EIATTR_KPARAM_INFO
	.align		4
.L_11:
        /*0018*/ 	.byte	0x04, 0x17
        /*001a*/ 	.short	(.L_13 - .L_12)
.L_12:
        /*001c*/ 	.word	0x00000000
        /*0020*/ 	.short	0x0002
        /*0022*/ 	.short	0x0010
        /*0024*/ 	.byte	0x00, 0xf4, 0x21, 0x00


	//----- nvinfo : EIATTR_KPARAM_INFO
	.align		4
.L_13:
        /*0028*/ 	.byte	0x04, 0x17
        /*002a*/ 	.short	(.L_15 - .L_14)
.L_14:
        /*002c*/ 	.word	0x00000000
        /*0030*/ 	.short	0x0001
        /*0032*/ 	.short	0x0008
        /*0034*/ 	.byte	0x00, 0xf4, 0x21, 0x00


	//----- nvinfo : EIATTR_KPARAM_INFO
	.align		4
.L_15:
        /*0038*/ 	.byte	0x04, 0x17
        /*003a*/ 	.short	(.L_17 - .L_16)
.L_16:
        /*003c*/ 	.word	0x00000000
        /*0040*/ 	.short	0x0000
        /*0042*/ 	.short	0x0000
        /*0044*/ 	.byte	0x00, 0xf4, 0x21, 0x00


	//----- nvinfo : EIATTR_SPARSE_MMA_MASK
	.align		4
.L_17:
        /*0048*/ 	.byte	0x03, 0x50
        /*004a*/ 	.short	0x0000


	//----- nvinfo : EIATTR_MAXREG_COUNT
	.align		4
        /*004c*/ 	.byte	0x03, 0x1b
        /*004e*/ 	.short	0x00ff


	//----- nvinfo : EIATTR_COOP_GROUP_MASK_REGIDS
	.align		4
        /*0050*/ 	.byte	0x04, 0x29
        /*0052*/ 	.short	(.L_19 - .L_18)


	//   ....[0]....
.L_18:
        /*0054*/ 	.word	0xffffffff


	//   ....[1]....
        /*0058*/ 	.word	0xffffffff


	//   ....[2]....
        /*005c*/ 	.word	0xffffffff


	//   ....[3]....
        /*0060*/ 	.word	0xffffffff


	//   ....[4]....
        /*0064*/ 	.word	0xffffffff


	//   ....[5]....
        /*0068*/ 	.word	0xffffffff


	//----- nvinfo : EIATTR_COOP_GROUP_INSTR_OFFSETS
	.align		4
.L_19:
        /*006c*/ 	.byte	0x04, 0x28
        /*006e*/ 	.short	(.L_21 - .L_20)


	//   ....[0]....
.L_20:
        /*0070*/ 	.word	0x00000140


	//   ....[1]....
        /*0074*/ 	.word	0x00000160


	//   ....[2]....
        /*0078*/ 	.word	0x00000190


	//   ....[3]....
        /*007c*/ 	.word	0x000001c0


	//   ....[4]....
        /*0080*/ 	.word	0x000001e0


	//   ....[5]....
        /*0084*/ 	.word	0x00000260


	//----- nvinfo : EIATTR_EXIT_INSTR_OFFSETS
	.align		4
.L_21:
        /*0088*/ 	.byte	0x04, 0x1c
        /*008a*/ 	.short	(.L_23 - .L_22)


	//   ....[0]....
.L_22:
        /*008c*/ 	.word	0x000002c0


	//   ....[1]....
        /*0090*/ 	.word	0x00000300


	//----- nvinfo : EIATTR_REQNTID
	.align		4
.L_23:
        /*0094*/ 	.byte	0x04, 0x10
        /*0096*/ 	.short	(.L_25 - .L_24)
.L_24:
        /*0098*/ 	.word	0x00000040
        /*009c*/ 	.word	0x00000001
        /*00a0*/ 	.word	0x00000001


	//----- nvinfo : EIATTR_CBANK_PARAM_SIZE
	.align		4
.L_25:
        /*00a4*/ 	.byte	0x03, 0x19
        /*00a6*/ 	.short	0x001c


	//----- nvinfo : EIATTR_PARAM_CBANK
	.align		4
        /*00a8*/ 	.byte	0x04, 0x0a
        /*00aa*/ 	.short	(.L_27 - .L_26)
	.align		4
.L_26:
        /*00ac*/ 	.word	index@(.nv.constant0.triton_per_fused_dot_20)
        /*00b0*/ 	.short	0x0210
        /*00b2*/ 	.short	0x001c


	//----- nvinfo : EIATTR_SW_WAR
	.align		4
.L_27:
        /*00b4*/ 	.byte	0x04, 0x36
        /*00b6*/ 	.short	(.L_29 - .L_28)
.L_28:
        /*00b8*/ 	.word	0x00000008
.L_29:


//--------------------- .nv.callgraph             --------------------------
	.section	.nv.callgraph,"",@"SHT_CUDA_CALLGRAPH"
	.align	4
	.sectionentsize	8
	.align		4
        /*0000*/ 	.word	0x00000000
	.align		4
        /*0004*/ 	.word	0xffffffff
	.align		4
        /*0008*/ 	.word	0x00000000
	.align		4
        /*000c*/ 	.word	0xfffffffe
	.align		4
        /*0010*/ 	.word	0x00000000
	.align		4
        /*0014*/ 	.word	0xfffffffd
	.align		4
        /*0018*/ 	.word	0x00000000
	.align		4
        /*001c*/ 	.word	0xfffffffc


//--------------------- .text.triton_per_fused_dot_20 --------------------------
	.section	.text.triton_per_fused_dot_20,"ax",@progbits
	.sectionflags	@"SHF_BARRIERS=1"
	.align	128
        .global         triton_per_fused_dot_20
        .type           triton_per_fused_dot_20,@function
        .size           triton_per_fused_dot_20,(.L_x_1 - triton_per_fused_dot_20)
        .other          triton_per_fused_dot_20,@"STO_CUDA_ENTRY STV_DEFAULT"
triton_per_fused_dot_20:
.text.triton_per_fused_dot_20:
[----:B------:R-:W0:Y:S02]  /*0000*/  LDC R1, c[0x0][0x28] ;  /* 0x00000a00ff017b82 */ /* 0x000e240000000800 */
[----:B------:R-:W1:Y:S01]  /*0010*/  S2R R12, SR_TID.X ;  /* 0x00000000000c7919 */ /* 0x000e620000002100 */
[----:B------:R-:W2:Y:S01]  /*0020*/  LDC.64 R4, c[0x0][0x210] ;  /* 0x00008400ff047b82 */ /* 0x000ea20000000a00 */
[----:B------:R-:W-:-:S07]  /*0030*/  ULDC.64 UR6, c[0x0][0x208] ;  /* 0x0000820000067ab9 */ /* 0x000fce0000000a00 */
[----:B------:R-:W3:Y:S01]  /*0040*/  LDC.64 R8, c[0x0][0x218] ;  /* 0x00008600ff087b82 */ /* 0x000ee20000000a00 */
[----:B-1----:R-:W-:-:S04]  /*0050*/  SHF.L.U32 R0, R12, 0x2, RZ ;  /* 0x000000020c007819 */ /* 0x002fc800000006ff */
[----:B------:R-:W-:-:S05]  /*0060*/  LOP3.LUT R3, R0, 0xfc, RZ, 0xc0, !PT ;  /* 0x000000fc00037812 */ /* 0x000fca00078ec0ff */
[----:B--2---:R-:W-:-:S04]  /*0070*/  IMAD.WIDE.U32 R4, R3, 0x4, R4 ;  /* 0x0000000403047825 */ /* 0x004fc800078e0004 */
[----:B---3--:R-:W-:Y:S02]  /*0080*/  IMAD.WIDE.U32 R8, R3, 0x4, R8 ;  /* 0x0000000403087825 */ /* 0x008fe400078e0008 */
[----:B------:R-:W2:Y:S04]  /*0090*/  LDG.E.128 R4, desc[UR6][R4.64] ;  /* 0x0000000604047981 */ /* 0x000ea8000c1e1d00 */
[----:B------:R-:W2:Y:S01]  /*00a0*/  LDG.E.128 R8, desc[UR6][R8.64] ;  /* 0x0000000608087981 */ /* 0x000ea2000c1e1d00 */
[----:B------:R-:W1:Y:S01]  /*00b0*/  S2UR UR5, SR_CgaCtaId ;  /* 0x00000000000579c3 */ /* 0x000e620000008800 */
[C---:B------:R-:W-:Y:S01]  /*00c0*/  LOP3.LUT P0, RZ, R12.reuse, 0x1f, RZ, 0xc0, !PT ;  /* 0x0000001f0cff7812 */ /* 0x040fe2000780c0ff */
[----:B------:R-:W-:Y:S01]  /*00d0*/  UMOV UR4, 0x400 ;  /* 0x0000040000047882 */ /* 0x000fe20000000000 */
[----:B------:R-:W-:Y:S01]  /*00e0*/  ISETP.GE.AND P1, PT, R12, 0x2, PT ;  /* 0x000000020c00780c */ /* 0x000fe20003f26270 */
[----:B-1----:R-:W-:Y:S01]  /*00f0*/  UPRMT UR4, UR5, 0x654, UR4 ;  /* 0x0000065405047896 */ /* 0x002fe20008000004 */
[----:B--2---:R-:W-:-:S04]  /*0100*/  FMUL R3, R5, R9 ;  /* 0x0000000905037220 */ /* 0x004fc80000400000 */
[----:B------:R-:W-:-:S04]  /*0110*/  FFMA R3, R4, R8, R3 ;  /* 0x0000000804037223 */ /* 0x000fc80000000003 */
[----:B------:R-:W-:-:S04]  /*0120*/  FFMA R6, R6, R10, R3 ;  /* 0x0000000a06067223 */ /* 0x000fc80000000003 */
[----:B------:R-:W-:-:S05]  /*0130*/  FFMA R6, R7, R11, R6 ;  /* 0x0000000b07067223 */ /* 0x000fca0000000006 */
[----:B------:R-:W1:Y:S02]  /*0140*/  SHFL.BFLY PT, R3, R6, 0x10, 0x1f ;  /* 0x0e001f0006037f89 */ /* 0x000e6400000e0000 */
[----:B-1----:R-:W-:-:S05]  /*0150*/  FADD R3, R6, R3 ;  /* 0x0000000306037221 */ /* 0x002fca0000000000 */
[----:B------:R-:W1:Y:S02]  /*0160*/  SHFL.BFLY PT, R10, R3, 0x8, 0x1f ;  /* 0x0d001f00030a7f89 */ /* 0x000e6400000e0000 */
[----:B-1----:R-:W-:Y:S01]  /*0170*/  FADD R10, R3, R10 ;  /* 0x0000000a030a7221 */ /* 0x002fe20000000000 */
[----:B------:R-:W-:-:S04]  /*0180*/  SHF.R.U32.HI R3, RZ, 0x3, R12 ;  /* 0x00000003ff037819 */ /* 0x000fc8000001160c */
[----:B------:R-:W1:Y:S01]  /*0190*/  SHFL.BFLY PT, R7, R10, 0x4, 0x1f ;  /* 0x0c801f000a077f89 */ /* 0x000e6200000e0000 */
[----:B------:R-:W-:Y:S01]  /*01a0*/  LOP3.LUT R6, R3, 0x4, RZ, 0xc0, !PT ;  /* 0x0000000403067812 */ /* 0x000fe200078ec0ff */
[----:B-1----:R-:W-:-:S05]  /*01b0*/  FADD R7, R10, R7 ;  /* 0x000000070a077221 */ /* 0x002fca0000000000 */
[----:B------:R-:W1:Y:S02]  /*01c0*/  SHFL.BFLY PT, R4, R7, 0x2, 0x1f ;  /* 0x0c401f0007047f89 */ /* 0x000e6400000e0000 */
[----:B-1----:R-:W-:-:S05]  /*01d0*/  FADD R4, R7, R4 ;  /* 0x0000000407047221 */ /* 0x002fca0000000000 */
[----:B------:R-:W1:Y:S02]  /*01e0*/  SHFL.BFLY PT, R5, R4, 0x1, 0x1f ;  /* 0x0c201f0004057f89 */ /* 0x000e6400000e0000 */
[----:B-1----:R-:W-:Y:S01]  /*01f0*/  FADD R5, R4, R5 ;  /* 0x0000000504057221 */ /* 0x002fe20000000000 */
[----:B------:R-:W-:-:S04]  /*0200*/  LOP3.LUT R4, R12, 0x1, RZ, 0xc0, !PT ;  /* 0x000000010c047812 */ /* 0x000fc800078ec0ff */
[----:B------:R-:W-:Y:S01]  /*0210*/  @!P0 STS [R6+UR4], R5 ;  /* 0x0000000506008988 */ /* 0x000fe20008000804 */
[----:B------:R-:W-:Y:S01]  /*0220*/  BAR.SYNC.DEFER_BLOCKING 0x0 ;  /* 0x0000000000007b1d */ /* 0x000fe20000010000 */
[----:B------:R-:W-:-:S04]  /*0230*/  ISETP.NE.U32.AND P0, PT, R4, 0x1, PT ;  /* 0x000000010400780c */ /* 0x000fc80003f05070 */
[----:B------:R-:W-:Y:S01]  /*0240*/  ISETP.LT.AND P0, PT, R12, 0x2, P0 ;  /* 0x000000020c00780c */ /* 0x000fe20000701270 */
[----:B------:R-:W1:Y:S04]  /*0250*/  @!P1 LDS R2, [R0+UR4] ;  /* 0x0000000400029984 */ /* 0x000e680008000800 */
[----:B-1----:R-:W1:Y:S02]  /*0260*/  SHFL.BFLY PT, R3, R2, 0x1, 0x1f ;  /* 0x0c201f0002037f89 */ /* 0x002e6400000e0000 */
[----:B-1----:R-:W-:-:S06]  /*0270*/  FADD R3, R2, R3 ;  /* 0x0000000302037221 */ /* 0x002fcc0000000000 */
[----:B------:R1:W-:Y:S01]  /*0280*/  @P0 STS [R0+UR4], R3 ;  /* 0x0000000300000988 */ /* 0x0003e20008000804 */
[----:B------:R-:W-:Y:S01]  /*0290*/  BAR.SYNC.DEFER_BLOCKING 0x0 ;  /* 0x0000000000007b1d */ /* 0x000fe20000010000 */
[----:B------:R-:W-:-:S05]  /*02a0*/  LOP3.LUT P0, RZ, R12, 0x3f, RZ, 0xc0, !PT ;  /* 0x0000003f0cff7812 */ /* 0x000fca000780c0ff */
[----:B------:R-:W2:Y:S08]  /*02b0*/  LDS R4, [UR4] ;  /* 0x00000004ff047984 */ /* 0x000eb00008000800 */
[----:B-1----:R-:W-:Y:S05]  /*02c0*/  @P0 EXIT ;  /* 0x000000000000094d */ /* 0x002fea0003800000 */
[----:B------:R-:W0:Y:S01]  /*02d0*/  LDC.64 R2, c[0x0][0x220] ;  /* 0x00008800ff027b82 */ /* 0x000e220000000a00 */
[----:B--2---:R-:W-:-:S05]  /*02e0*/  FADD R5, RZ, R4 ;  /* 0x00000004ff057221 */ /* 0x004fca0000000000 */
[----:B0-----:R-:W-:Y:S01]  /*02f0*/  STG.E desc[UR6][R2.64], R5 ;  /* 0x0000000502007986 */ /* 0x001fe2000c101906 */
[----:B------:R-:W-:Y:S05]  /*0300*/  EXIT ;  /* 0x000000000000794d */ /* 0x000fea0003800000 */
.L_x_0:
[----:B------:R-:W-:-:S00]  /*0310*/  BRA `(.L_x_0) ;  /* 0xfffffffc00fc7947 */ /* 0x000fc0000383ffff */
[----:B------:R-:W-:-:S00]  /*0320*/  NOP ;  /* 0x0000000000007918 */ /* 0x000fc00000000000 */
        /* <DEDUP_REMOVED lines=13> */
.L_x_1:


//--------------------- .nv.shared.triton_per_fused_dot_20 --------------------------
	.section	.nv.shared.triton_per_fused_dot_20,"aw",@nobits
	.sectionflags	@""
	.align	16
	.zero		1024


//--------------------- .nv.constant0.triton_per_fused_dot_20 --------------------------
	.section	.nv.constant0.triton_per_fused_dot_20,"a",@progbits
	.sectionflags	@""
	.align	4
.nv.constant0.triton_per_fused_dot_20:
	.zero		556
